//
// Generated by NVIDIA NVVM Compiler
//
// Compiler Build ID: CL-36424714
// Cuda compilation tools, release 13.0, V13.0.88
// Based on NVVM 20.0.0
//

.version 9.0
.target sm_100
.address_size 64

	// .globl	_Z9reduce_v4ILi128EEvPfS0_
// _ZZ9reduce_v4ILi128EEvPfS0_E4smem has been demoted

.visible .entry _Z9reduce_v4ILi128EEvPfS0_(
	.param .u64 .ptr .align 1 _Z9reduce_v4ILi128EEvPfS0__param_0,
	.param .u64 .ptr .align 1 _Z9reduce_v4ILi128EEvPfS0__param_1
)
{
	.reg .pred 	%p<7>;
	.reg .b32 	%r<14>;
	.reg .b32 	%f<23>;
	.reg .b64 	%rd<9>;
	// demoted variable
	.shared .align 4 .b8 _ZZ9reduce_v4ILi128EEvPfS0_E4smem[512];
	ld.param.u64 	%rd2, [_Z9reduce_v4ILi128EEvPfS0__param_0];
	ld.param.u64 	%rd1, [_Z9reduce_v4ILi128EEvPfS0__param_1];
	cvta.to.global.u64 	%rd3, %rd2;
	mov.u32 	%r1, %tid.x;
	mov.u32 	%r2, %ctaid.x;
	shl.b32 	%r7, %r2, 8;
	add.s32 	%r8, %r7, %r1;
	mul.wide.u32 	%rd4, %r8, 4;
	add.s64 	%rd5, %rd3, %rd4;
	ld.global.f32 	%f4, [%rd5];
	ld.global.f32 	%f5, [%rd5+512];
	add.f32 	%f6, %f4, %f5;
	shl.b32 	%r9, %r1, 2;
	mov.u32 	%r10, _ZZ9reduce_v4ILi128EEvPfS0_E4smem;
	add.s32 	%r3, %r10, %r9;
	st.shared.f32 	[%r3], %f6;
	bar.sync 	0;
	mov.u32 	%r4, %ntid.x;
	setp.lt.u32 	%p1, %r4, 66;
	@%p1 bra 	$L__BB0_5;
	mov.u32 	%r13, %r4;
$L__BB0_2:
	shr.u32 	%r6, %r13, 1;
	setp.ge.u32 	%p2, %r1, %r6;
	@%p2 bra 	$L__BB0_4;
	shl.b32 	%r11, %r6, 2;
	add.s32 	%r12, %r3, %r11;
	ld.shared.f32 	%f7, [%r12];
	ld.shared.f32 	%f8, [%r3];
	add.f32 	%f9, %f7, %f8;
	st.shared.f32 	[%r3], %f9;
$L__BB0_4:
	bar.sync 	0;
	setp.gt.u32 	%p3, %r13, 131;
	mov.u32 	%r13, %r6;
	@%p3 bra 	$L__BB0_2;
$L__BB0_5:
	setp.gt.u32 	%p4, %r1, 31;
	@%p4 bra 	$L__BB0_10;
	ld.volatile.shared.f32 	%f22, [%r3];
	setp.lt.u32 	%p5, %r4, 64;
	@%p5 bra 	$L__BB0_8;
	ld.volatile.shared.f32 	%f10, [%r3+128];
	add.f32 	%f22, %f22, %f10;
	bar.warp.sync 	-1;
	st.volatile.shared.f32 	[%r3], %f22;
	bar.warp.sync 	-1;
$L__BB0_8:
	ld.volatile.shared.f32 	%f11, [%r3+64];
	add.f32 	%f12, %f22, %f11;
	bar.warp.sync 	-1;
	st.volatile.shared.f32 	[%r3], %f12;
	bar.warp.sync 	-1;
	ld.volatile.shared.f32 	%f13, [%r3+32];
	add.f32 	%f14, %f12, %f13;
	bar.warp.sync 	-1;
	st.volatile.shared.f32 	[%r3], %f14;
	bar.warp.sync 	-1;
	ld.volatile.shared.f32 	%f15, [%r3+16];
	add.f32 	%f16, %f14, %f15;
	bar.warp.sync 	-1;
	st.volatile.shared.f32 	[%r3], %f16;
	bar.warp.sync 	-1;
	ld.volatile.shared.f32 	%f17, [%r3+8];
	add.f32 	%f18, %f16, %f17;
	bar.warp.sync 	-1;
	st.volatile.shared.f32 	[%r3], %f18;
	bar.warp.sync 	-1;
	ld.volatile.shared.f32 	%f19, [%r3+4];
	add.f32 	%f20, %f18, %f19;
	bar.warp.sync 	-1;
	st.volatile.shared.f32 	[%r3], %f20;
	bar.warp.sync 	-1;
	setp.ne.s32 	%p6, %r1, 0;
	@%p6 bra 	$L__BB0_10;
	ld.shared.f32 	%f21, [_ZZ9reduce_v4ILi128EEvPfS0_E4smem];
	cvta.to.global.u64 	%rd6, %rd1;
	mul.wide.u32 	%rd7, %r2, 4;
	add.s64 	%rd8, %rd6, %rd7;
	st.global.f32 	[%rd8], %f21;
$L__BB0_10:
	ret;

}


// ===== COMPILED SASS (sm_100) =====

	.target	sm_100

	.elftype	@"ET_EXEC"


//--------------------- .note.nv.tkinfo           --------------------------
	.section	.note.nv.tkinfo,"",@"SHT_NOTE"
	.sectionflags	@"SHF_NOTE_NV_TKINFO"
	.tkinfo
        /*0018*/ 	.word	0x00000002
        /*0030*/ 	.string	""
        /*0030*/ 	.string	"ptxas"
        /*0030*/ 	.string	"Cuda compilation tools, release 13.0, V13.0.88"
        /*0030*/ 	.string	"Build cuda_13.0.r13.0/compiler.36424714_0"
        /*0030*/ 	.string	"-arch sm_100 -m 64 "



//--------------------- .note.nv.cuinfo           --------------------------
	.section	.note.nv.cuinfo,"",@"SHT_NOTE"
	.sectionflags	@"SHF_NOTE_NV_CUINFO"
        /*0018*/ 	.short	0x0002
        /*001a*/ 	.short	0x0064
        /*001c*/ 	.short	0x0082
	.zero		2


//--------------------- .nv.info                  --------------------------
	.section	.nv.info,"",@"SHT_CUDA_INFO"
	.align	4


	//----- nvinfo : EIATTR_REGCOUNT
	.align		4
        /*0000*/ 	.byte	0x04, 0x2f
        /*0002*/ 	.short	(.L_1 - .L_0)
	.align		4
.L_0:
        /*0004*/ 	.word	index@(_Z9reduce_v4ILi128EEvPfS0_)
        /*0008*/ 	.word	0x0000000b


	//----- nvinfo : EIATTR_FRAME_SIZE
	.align		4
.L_1:
        /*000c*/ 	.byte	0x04, 0x11
        /*000e*/ 	.short	(.L_3 - .L_2)
	.align		4
.L_2:
        /*0010*/ 	.word	index@(_Z9reduce_v4ILi128EEvPfS0_)
        /*0014*/ 	.word	0x00000000


	//----- nvinfo : EIATTR_MIN_STACK_SIZE
	.align		4
.L_3:
        /*0018*/ 	.byte	0x04, 0x12
        /*001a*/ 	.short	(.L_5 - .L_4)
	.align		4
.L_4:
        /*001c*/ 	.word	index@(_Z9reduce_v4ILi128EEvPfS0_)
        /*0020*/ 	.word	0x00000000
.L_5:


//--------------------- .nv.compat                --------------------------
	.section	.nv.compat,"",@"SHT_CUDA_COMPAT_INFO"
	.align	4
        /*0000*/ 	.byte	0x02, 0x09, 0x00, 0x00, 0x02, 0x02, 0x01, 0x00, 0x02, 0x05, 0x05, 0x00, 0x03, 0x07, 0x01, 0x01
        /*0010*/ 	.byte	0x02, 0x03, 0x00, 0x00, 0x02, 0x06, 0x01, 0x00, 0x04, 0x0b, 0x08, 0x00, 0x09, 0x00, 0x00, 0x00
        /*0020*/ 	.byte	0x00, 0x00, 0x00, 0x00


//--------------------- .nv.info._Z9reduce_v4ILi128EEvPfS0_ --------------------------
	.section	.nv.info._Z9reduce_v4ILi128EEvPfS0_,"",@"SHT_CUDA_INFO"
	.sectionflags	@""
	.align	4


	//----- nvinfo : EIATTR_CUDA_API_VERSION
	.align		4
        /*0000*/ 	.byte	0x04, 0x37
        /*0002*/ 	.short	(.L_7 - .L_6)
.L_6:
        /*0004*/ 	.word	0x00000082


	//----- nvinfo : EIATTR_KPARAM_INFO
	.align		4
.L_7:
        /*0008*/ 	.byte	0x04, 0x17
        /*000a*/ 	.short	(.L_9 - .L_8)
.L_8:
        /*000c*/ 	.word	0x00000000
        /*0010*/ 	.short	0x0001
        /*0012*/ 	.short	0x0008
        /*0014*/ 	.byte	0x00, 0xf5, 0x21, 0x00


	//----- nvinfo : EIATTR_KPARAM_INFO
	.align		4
.L_9:
        /*0018*/ 	.byte	0x04, 0x17
        /*001a*/ 	.short	(.L_11 - .L_10)
.L_10:
        /*001c*/ 	.word	0x00000000
        /*0020*/ 	.short	0x0000
        /*0022*/ 	.short	0x0000
        /*0024*/ 	.byte	0x00, 0xf5, 0x21, 0x00


	//----- nvinfo : EIATTR_SPARSE_MMA_MASK
	.align		4
.L_11:
        /*0028*/ 	.byte	0x03, 0x50
        /*002a*/ 	.short	0x0000


	//----- nvinfo : EIATTR_MAXREG_COUNT
	.align		4
        /*002c*/ 	.byte	0x03, 0x1b
        /*002e*/ 	.short	0x00ff


	//----- nvinfo : EIATTR_NUM_BARRIERS
	.align		4
        /*0030*/ 	.byte	0x02, 0x4c
        /*0032*/ 	.byte	0x01
	.zero		1


	//----- nvinfo : EIATTR_MERCURY_ISA_VERSION
	.align		4
        /*0034*/ 	.byte	0x03, 0x5f
        /*0036*/ 	.short	0x0101


	//----- nvinfo : EIATTR_COOP_GROUP_MASK_REGIDS
	.align		4
        /*0038*/ 	.byte	0x04, 0x29
        /*003a*/ 	.short	(.L_13 - .L_12)


	//   ....[0]....
.L_12:
        /*003c*/ 	.word	0xffffffff


	//   ....[1]....
        /*0040*/ 	.word	0xffffffff


	//   ....[2]....
        /*0044*/ 	.word	0xffffffff


	//   ....[3]....
        /*0048*/ 	.word	0xffffffff


	//   ....[4]....
        /*004c*/ 	.word	0xffffffff


	//   ....[5]....
        /*0050*/ 	.word	0xffffffff


	//   ....[6]....
        /*0054*/ 	.word	0xffffffff


	//   ....[7]....
        /*0058*/ 	.word	0xffffffff


	//   ....[8]....
        /*005c*/ 	.word	0xffffffff


	//   ....[9]....
        /*0060*/ 	.word	0xffffffff


	//   ....[10]....
        /*0064*/ 	.word	0xffffffff


	//   ....[11]....
        /*0068*/ 	.word	0xffffffff


	//----- nvinfo : EIATTR_COOP_GROUP_INSTR_OFFSETS
	.align		4
.L_13:
        /*006c*/ 	.byte	0x04, 0x28
        /*006e*/ 	.short	(.L_15 - .L_14)


	//   ....[0]....
.L_14:
        /*0070*/ 	.word	0x00000250


	//   ....[1]....
        /*0074*/ 	.word	0x00000270


	//   ....[2]....
        /*0078*/ 	.word	0x000002b0


	//   ....[3]....
        /*007c*/ 	.word	0x000002d0


	//   ....[4]....
        /*0080*/ 	.word	0x00000300


	//   ....[5]....
        /*0084*/ 	.word	0x00000320


	//   ....[6]....
        /*0088*/ 	.word	0x00000350


	//   ....[7]....
        /*008c*/ 	.word	0x00000370


	//   ....[8]....
        /*0090*/ 	.word	0x000003a0


	//   ....[9]....
        /*0094*/ 	.word	0x000003c0


	//   ....[10]....
        /*0098*/ 	.word	0x000003f0


	//   ....[11]....
        /*009c*/ 	.word	0x00000410


	//----- nvinfo : EIATTR_VRC_CTA_INIT_COUNT
	.align		4
.L_15:
        /*00a0*/ 	.byte	0x02, 0x4a
	.zero		1
	.zero		1


	//----- nvinfo : EIATTR_EXIT_INSTR_OFFSETS
	.align		4
        /*00a4*/ 	.byte	0x04, 0x1c
        /*00a6*/ 	.short	(.L_17 - .L_16)


	//   ....[0]....
.L_16:
        /*00a8*/ 	.word	0x00000200


	//   ....[1]....
        /*00ac*/ 	.word	0x00000420


	//   ....[2]....
        /*00b0*/ 	.word	0x000004a0


	//----- nvinfo : EIATTR_CBANK_PARAM_SIZE
	.align		4
.L_17:
        /*00b4*/ 	.byte	0x03, 0x19
        /*00b6*/ 	.short	0x0010


	//----- nvinfo : EIATTR_PARAM_CBANK
	.align		4
        /*00b8*/ 	.byte	0x04, 0x0a
        /*00ba*/ 	.short	(.L_19 - .L_18)
	.align		4
.L_18:
        /*00bc*/ 	.word	index@(.nv.constant0._Z9reduce_v4ILi128EEvPfS0_)
        /*00c0*/ 	.short	0x0380
        /*00c2*/ 	.short	0x0010


	//----- nvinfo : EIATTR_SW_WAR
	.align		4
.L_19:
        /*00c4*/ 	.byte	0x04, 0x36
        /*00c6*/ 	.short	(.L_21 - .L_20)
.L_20:
        /*00c8*/ 	.word	0x00000008
.L_21:


//--------------------- .nv.callgraph             --------------------------
	.section	.nv.callgraph,"",@"SHT_CUDA_CALLGRAPH"
	.align	4
	.sectionentsize	8
	.align		4
        /*0000*/ 	.word	0x00000000
	.align		4
        /*0004*/ 	.word	0xffffffff
	.align		4
        /*0008*/ 	.word	0x00000000
	.align		4
        /*000c*/ 	.word	0xfffffffe
	.align		4
        /*0010*/ 	.word	0x00000000
	.align		4
        /*0014*/ 	.word	0xfffffffd
	.align		4
        /*0018*/ 	.word	0x00000000
	.align		4
        /*001c*/ 	.word	0xfffffffc


//--------------------- .text._Z9reduce_v4ILi128EEvPfS0_ --------------------------
	.section	.text._Z9reduce_v4ILi128EEvPfS0_,"ax",@progbits
	.align	128
        .global         _Z9reduce_v4ILi128EEvPfS0_
        .type           _Z9reduce_v4ILi128EEvPfS0_,@function
        .size           _Z9reduce_v4ILi128EEvPfS0_,(.L_x_3 - _Z9reduce_v4ILi128EEvPfS0_)
        .other          _Z9reduce_v4ILi128EEvPfS0_,@"STO_CUDA_ENTRY STV_DEFAULT"
_Z9reduce_v4ILi128EEvPfS0_:
.text._Z9reduce_v4ILi128EEvPfS0_:
[----:B------:R-:W-:Y:S01]  /*0000*/  LDC R1, c[0x0][0x37c] ;  /* 0x0000df00ff017b82 */ /* 0x000fe20000000800 */
[----:B------:R-:W0:Y:S07]  /*0010*/  S2R R7, SR_TID.X ;  /* 0x0000000000077919 */ /* 0x000e2e0000002100 */
[----:B------:R-:W1:Y:S01]  /*0020*/  LDC.64 R2, c[0x0][0x380] ;  /* 0x0000e000ff027b82 */ /* 0x000e620000000a00 */
[----:B------:R-:W2:Y:S01]  /*0030*/  LDCU.64 UR6, c[0x0][0x358] ;  /* 0x00006b00ff0677ac */ /* 0x000ea20008000a00 */
[----:B------:R-:W0:Y:S02]  /*0040*/  S2R R0, SR_CTAID.X ;  /* 0x0000000000007919 */ /* 0x000e240000002500 */
[----:B0-----:R-:W-:-:S05]  /*0050*/  LEA R5, R0, R7, 0x8 ;  /* 0x0000000700057211 */ /* 0x001fca00078e40ff */
[----:B-1----:R-:W-:-:S05]  /*0060*/  IMAD.WIDE.U32 R2, R5, 0x4, R2 ;  /* 0x0000000405027825 */ /* 0x002fca00078e0002 */
[----:B--2---:R-:W2:Y:S04]  /*0070*/  LDG.E R4, desc[UR6][R2.64] ;  /* 0x0000000602047981 */ /* 0x004ea8000c1e1900 */
[----:B------:R-:W2:Y:S01]  /*0080*/  LDG.E R5, desc[UR6][R2.64+0x200] ;  /* 0x0002000602057981 */ /* 0x000ea2000c1e1900 */
[----:B------:R-:W0:Y:S01]  /*0090*/  S2UR UR5, SR_CgaCtaId ;  /* 0x00000000000579c3 */ /* 0x000e220000008800 */
[----:B------:R-:W-:Y:S01]  /*00a0*/  UMOV UR4, 0x400 ;  /* 0x0000040000047882 */ /* 0x000fe20000000000 */
[----:B------:R-:W-:-:S06]  /*00b0*/  ISETP.GT.U32.AND P0, PT, R7, 0x1f, PT ;  /* 0x0000001f0700780c */ /* 0x000fcc0003f04070 */
[----:B------:R-:W1:Y:S01]  /*00c0*/  LDC R6, c[0x0][0x360] ;  /* 0x0000d800ff067b82 */ /* 0x000e620000000800 */
[----:B0-----:R-:W-:Y:S01]  /*00d0*/  ULEA UR4, UR5, UR4, 0x18 ;  /* 0x0000000405047291 */ /* 0x001fe2000f8ec0ff */
[----:B-1----:R-:W-:Y:S01]  /*00e0*/  ISETP.GE.U32.AND P1, PT, R6, 0x42, PT ;  /* 0x000000420600780c */ /* 0x002fe20003f26070 */
[----:B--2---:R-:W-:-:S04]  /*00f0*/  FADD R4, R4, R5 ;  /* 0x0000000504047221 */ /* 0x004fc80000000000 */
[----:B------:R-:W-:-:S05]  /*0100*/  LEA R5, R7, UR4, 0x2 ;  /* 0x0000000407057c11 */ /* 0x000fca000f8e10ff */
[----:B------:R0:W-:Y:S01]  /*0110*/  STS [R5], R4 ;  /* 0x0000000405007388 */ /* 0x0001e20000000800 */
[----:B------:R-:W-:Y:S06]  /*0120*/  BAR.SYNC.DEFER_BLOCKING 0x0 ;  /* 0x0000000000007b1d */ /* 0x000fec0000010000 */
[----:B------:R-:W-:Y:S05]  /*0130*/  @!P1 BRA `(.L_x_0) ;  /* 0x0000000000309947 */ /* 0x000fea0003800000 */
[----:B------:R-:W-:-:S07]  /*0140*/  MOV R2, R6 ;  /* 0x0000000600027202 */ /* 0x000fce0000000f00 */
.L_x_1:
[----:B------:R-:W-:-:S04]  /*0150*/  SHF.R.U32.HI R8, RZ, 0x1, R2 ;  /* 0x00000001ff087819 */ /* 0x000fc80000011602 */
[----:B------:R-:W-:-:S13]  /*0160*/  ISETP.GE.U32.AND P1, PT, R7, R8, PT ;  /* 0x000000080700720c */ /* 0x000fda0003f26070 */
[----:B------:R-:W-:Y:S01]  /*0170*/  @!P1 LEA R3, R8, R5, 0x2 ;  /* 0x0000000508039211 */ /* 0x000fe200078e10ff */
[----:B0-----:R-:W-:Y:S05]  /*0180*/  @!P1 LDS R4, [R5] ;  /* 0x0000000005049984 */ /* 0x001fea0000000800 */
[----:B------:R-:W0:Y:S02]  /*0190*/  @!P1 LDS R3, [R3] ;  /* 0x0000000003039984 */ /* 0x000e240000000800 */
[----:B0-----:R-:W-:-:S05]  /*01a0*/  @!P1 FADD R4, R3, R4 ;  /* 0x0000000403049221 */ /* 0x001fca0000000000 */
[----:B------:R1:W-:Y:S01]  /*01b0*/  @!P1 STS [R5], R4 ;  /* 0x0000000405009388 */ /* 0x0003e20000000800 */
[----:B------:R-:W-:Y:S01]  /*01c0*/  BAR.SYNC.DEFER_BLOCKING 0x0 ;  /* 0x0000000000007b1d */ /* 0x000fe20000010000 */
[----:B------:R-:W-:Y:S02]  /*01d0*/  ISETP.GT.U32.AND P1, PT, R2, 0x83, PT ;  /* 0x000000830200780c */ /* 0x000fe40003f24070 */
[----:B------:R-:W-:-:S11]  /*01e0*/  MOV R2, R8 ;  /* 0x0000000800027202 */ /* 0x000fd60000000f00 */
[----:B-1----:R-:W-:Y:S05]  /*01f0*/  @P1 BRA `(.L_x_1) ;  /* 0xfffffffc00d41947 */ /* 0x002fea000383ffff */
.L_x_0:
[----:B------:R-:W-:Y:S05]  /*0200*/  @P0 EXIT ;  /* 0x000000000000094d */ /* 0x000fea0003800000 */
[----:B------:R-:W-:Y:S01]  /*0210*/  ISETP.GE.U32.AND P0, PT, R6, 0x40, PT ;  /* 0x000000400600780c */ /* 0x000fe20003f06070 */
[----:B------:R-:W-:-:S12]  /*0220*/  LDS R2, [R5] ;  /* 0x0000000005027984 */ /* 0x000fd80000000800 */
[----:B------:R-:W1:Y:S02]  /*0230*/  @P0 LDS R3, [R5+0x80] ;  /* 0x0000800005030984 */ /* 0x000e640000000800 */
[----:B-1----:R-:W-:Y:S01]  /*0240*/  @P0 FADD R2, R2, R3 ;  /* 0x0000000302020221 */ /* 0x002fe20000000000 */
[----:B------:R-:W-:-:S04]  /*0250*/  @P0 NOP ;  /* 0x0000000000000918 */ /* 0x000fc80000000000 */
[----:B------:R-:W-:Y:S01]  /*0260*/  @P0 STS [R5], R2 ;  /* 0x0000000205000388 */ /* 0x000fe20000000800 */
[----:B------:R-:W-:-:S03]  /*0270*/  @P0 NOP ;  /* 0x0000000000000918 */ /* 0x000fc60000000000 */
[----:B------:R-:W0:Y:S01]  /*0280*/  LDS R3, [R5+0x40] ;  /* 0x0000400005037984 */ /* 0x000e220000000800 */
[----:B------:R-:W-:Y:S01]  /*0290*/  ISETP.NE.AND P0, PT, R7, RZ, PT ;  /* 0x000000ff0700720c */ /* 0x000fe20003f05270 */
[----:B0-----:R-:W-:Y:S01]  /*02a0*/  FADD R4, R3, R2 ;  /* 0x0000000203047221 */ /* 0x001fe20000000000 */
[----:B------:R-:W-:-:S04]  /*02b0*/  NOP ;  /* 0x0000000000007918 */ /* 0x000fc80000000000 */
[----:B------:R-:W-:Y:S01]  /*02c0*/  STS [R5], R4 ;  /* 0x0000000405007388 */ /* 0x000fe20000000800 */
[----:B------:R-:W-:-:S03]  /*02d0*/  NOP ;  /* 0x0000000000007918 */ /* 0x000fc60000000000 */
[----:B------:R-:W0:Y:S02]  /*02e0*/  LDS R3, [R5+0x20] ;  /* 0x0000200005037984 */ /* 0x000e240000000800 */
        /* <DEDUP_REMOVED lines=17> */
[----:B------:R0:W-:Y:S01]  /*0400*/  STS [R5], R6 ;  /* 0x0000000605007388 */ /* 0x0001e20000000800 */
[----:B------:R-:W-:Y:S01]  /*0410*/  NOP ;  /* 0x0000000000007918 */ /* 0x000fe20000000000 */
[----:B------:R-:W-:Y:S05]  /*0420*/  @P0 EXIT ;  /* 0x000000000000094d */ /* 0x000fea0003800000 */
[----:B------:R-:W1:Y:S01]  /*0430*/  S2UR UR5, SR_CgaCtaId ;  /* 0x00000000000579c3 */ /* 0x000e620000008800 */
[----:B------:R-:W-:-:S07]  /*0440*/  UMOV UR4, 0x400 ;  /* 0x0000040000047882 */ /* 0x000fce0000000000 */
[----:B------:R-:W2:Y:S01]  /*0450*/  LDC.64 R2, c[0x0][0x388] ;  /* 0x0000e200ff027b82 */ /* 0x000ea20000000a00 */
[----:B-1----:R-:W-:Y:S01]  /*0460*/  ULEA UR4, UR5, UR4, 0x18 ;  /* 0x0000000405047291 */ /* 0x002fe2000f8ec0ff */
[----:B--2---:R-:W-:-:S08]  /*0470*/  IMAD.WIDE.U32 R2, R0, 0x4, R2 ;  /* 0x0000000400027825 */ /* 0x004fd000078e0002 */
[----:B0-----:R-:W0:Y:S04]  /*0480*/  LDS R5, [UR4] ;  /* 0x00000004ff057984 */ /* 0x001e280008000800 */
[----:B0-----:R-:W-:Y:S01]  /*0490*/  STG.E desc[UR6][R2.64], R5 ;  /* 0x0000000502007986 */ /* 0x001fe2000c101906 */
[----:B------:R-:W-:Y:S05]  /*04a0*/  EXIT ;  /* 0x000000000000794d */ /* 0x000fea0003800000 */
.L_x_2:
[----:B------:R-:W-:-:S00]  /*04b0*/  BRA `(.L_x_2) ;  /* 0xfffffffc00fc7947 */ /* 0x000fc0000383ffff */
[----:B------:R-:W-:-:S00]  /*04c0*/  NOP ;  /* 0x0000000000007918 */ /* 0x000fc00000000000 */
        /* <DEDUP_REMOVED lines=11> */
.L_x_3:


//--------------------- .nv.shared._Z9reduce_v4ILi128EEvPfS0_ --------------------------
	.section	.nv.shared._Z9reduce_v4ILi128EEvPfS0_,"aw",@nobits
	.sectionflags	@""
	.align	4
.nv.shared._Z9reduce_v4ILi128EEvPfS0_:
	.zero		1536


//--------------------- .nv.shared.reserved.0     --------------------------
	.section	.nv.shared.reserved.0,"aw",@nobits
	.weak		__nv_reservedSMEM_offset_0_alias
	.size		__nv_reservedSMEM_offset_0_alias, 0, 64
	.other		__nv_reservedSMEM_offset_0_alias,@"STO_CUDA_RESERVED_SHARED STV_DEFAULT"
__nv_reservedSMEM_offset_0_alias:
	.zero		0
	.zero		64


//--------------------- .nv.constant0._Z9reduce_v4ILi128EEvPfS0_ --------------------------
	.section	.nv.constant0._Z9reduce_v4ILi128EEvPfS0_,"a",@progbits
	.sectionflags	@""
	.align	4
.nv.constant0._Z9reduce_v4ILi128EEvPfS0_:
	.zero		912


//--------------------- SYMBOLS --------------------------

	.type		.nv.reservedSmem.offset0,@object
	.size		.nv.reservedSmem.offset0,0x4
	.type		.nv.reservedSmem.cap,@object
	.size		.nv.reservedSmem.cap,0x4
